	.headerflags	@"EF_CUDA_TEXMODE_UNIFIED EF_CUDA_64BIT_ADDRESS EF_CUDA_ACCELERATORS EF_CUDA_SM90 EF_CUDA_VIRTUAL_SM(EF_CUDA_SM90)"
	.elftype	@"ET_EXEC"


//--------------------- .nv.info                  --------------------------
	.section	.nv.info,"",@"SHT_CUDA_INFO"
	.align	4


	//----- nvinfo : EIATTR_REGCOUNT
	.align		4
        /*0000*/ 	.byte	0x04, 0x2f
        /*0002*/ 	.short	(.L_1 - .L_0)
	.align		4
.L_0:
        /*0004*/ 	.word	index@(triton_poi_fused_convolution_relu_threshold_backward_16)
        /*0008*/ 	.word	0x00000020


	//----- nvinfo : EIATTR_MIN_STACK_SIZE
	.align		4
.L_1:
        /*000c*/ 	.byte	0x04, 0x12
        /*000e*/ 	.short	(.L_3 - .L_2)
	.align		4
.L_2:
        /*0010*/ 	.word	index@(triton_poi_fused_convolution_relu_threshold_backward_16)
        /*0014*/ 	.word	0x00000000


	//----- nvinfo : EIATTR_FRAME_SIZE
	.align		4
.L_3:
        /*0018*/ 	.byte	0x04, 0x11
        /*001a*/ 	.short	(.L_5 - .L_4)
	.align		4
.L_4:
        /*001c*/ 	.word	index@(triton_poi_fused_convolution_relu_threshold_backward_16)
        /*0020*/ 	.word	0x00000000


	//----- nvinfo : EIATTR_MIN_STACK_SIZE
	.align		4
.L_5:
        /*0024*/ 	.byte	0x04, 0x12
        /*0026*/ 	.short	(.L_7 - .L_6)
	.align		4
.L_6:
        /*0028*/ 	.word	index@(triton_poi_fused_convolution_relu_threshold_backward_16)
        /*002c*/ 	.word	0x00000000
.L_7:


//--------------------- .nv.info.triton_poi_fused_convolution_relu_threshold_backward_16 --------------------------
	.section	.nv.info.triton_poi_fused_convolution_relu_threshold_backward_16,"",@"SHT_CUDA_INFO"
	.sectionflags	@""
	.align	4


	//----- nvinfo : EIATTR_CUDA_API_VERSION
	.align		4
        /*0000*/ 	.byte	0x04, 0x37
        /*0002*/ 	.short	(.L_9 - .L_8)
.L_8:
        /*0004*/ 	.word	0x0000007c


	//----- nvinfo : EIATTR_KPARAM_INFO
	.align		4
.L_9:
        /*0008*/ 	.byte	0x04, 0x17
        /*000a*/ 	.short	(.L_11 - .L_10)
.L_10:
        /*000c*/ 	.word	0x00000000
        /*0010*/ 	.short	0x0005
        /*0012*/ 	.short	0x0024
        /*0014*/ 	.byte	0x00, 0xf0, 0x11, 0x00


	//----- nvinfo : EIATTR_KPARAM_INFO
	.align		4
.L_11:
        /*0018*/ 	.byte	0x04, 0x17
        /*001a*/ 	.short	(.L_13 - .L_12)
.L_12:
        /*001c*/ 	.word	0x00000000
        /*0020*/ 	.short	0x0004
        /*0022*/ 	.short	0x0020
        /*0024*/ 	.byte	0x00, 0xf0, 0x11, 0x00


	//----- nvinfo : EIATTR_KPARAM_INFO
	.align		4
.L_13:
        /*0028*/ 	.byte	0x04, 0x17
        /*002a*/ 	.short	(.L_15 - .L_14)
.L_14:
        /*002c*/ 	.word	0x00000000
        /*0030*/ 	.short	0x0003
        /*0032*/ 	.short	0x0018
        /*0034*/ 	.byte	0x00, 0xf4, 0x21, 0x00


	//----- nvinfo : EIATTR_KPARAM_INFO
	.align		4
.L_15:
        /*0038*/ 	.byte	0x04, 0x17
        /*003a*/ 	.short	(.L_17 - .L_16)
.L_16:
        /*003c*/ 	.word	0x00000000
        /*0040*/ 	.short	0x0002
        /*0042*/ 	.short	0x0010
        /*0044*/ 	.byte	0x00, 0xf4, 0x21, 0x00


	//----- nvinfo : EIATTR_KPARAM_INFO
	.align		4
.L_17:
        /*0048*/ 	.byte	0x04, 0x17
        /*004a*/ 	.short	(.L_19 - .L_18)
.L_18:
        /*004c*/ 	.word	0x00000000
        /*0050*/ 	.short	0x0001
        /*0052*/ 	.short	0x0008
        /*0054*/ 	.byte	0x00, 0xf4, 0x21, 0x00


	//----- nvinfo : EIATTR_KPARAM_INFO
	.align		4
.L_19:
        /*0058*/ 	.byte	0x04, 0x17
        /*005a*/ 	.short	(.L_21 - .L_20)
.L_20:
        /*005c*/ 	.word	0x00000000
        /*0060*/ 	.short	0x0000
        /*0062*/ 	.short	0x0000
        /*0064*/ 	.byte	0x00, 0xf4, 0x21, 0x00


	//----- nvinfo : EIATTR_SPARSE_MMA_MASK
	.align		4
.L_21:
        /*0068*/ 	.byte	0x03, 0x50
        /*006a*/ 	.short	0x0000


	//----- nvinfo : EIATTR_MAXREG_COUNT
	.align		4
        /*006c*/ 	.byte	0x03, 0x1b
        /*006e*/ 	.short	0x00ff


	//----- nvinfo : EIATTR_EXIT_INSTR_OFFSETS
	.align		4
        /*0070*/ 	.byte	0x04, 0x1c
        /*0072*/ 	.short	(.L_23 - .L_22)


	//   ....[0]....
.L_22:
        /*0074*/ 	.word	0x000009f0


	//   ....[1]....
        /*0078*/ 	.word	0x00000a10


	//----- nvinfo : EIATTR_REQNTID
	.align		4
.L_23:
        /*007c*/ 	.byte	0x04, 0x10
        /*007e*/ 	.short	(.L_25 - .L_24)
.L_24:
        /*0080*/ 	.word	0x00000080
        /*0084*/ 	.word	0x00000001
        /*0088*/ 	.word	0x00000001


	//----- nvinfo : EIATTR_CBANK_PARAM_SIZE
	.align		4
.L_25:
        /*008c*/ 	.byte	0x03, 0x19
        /*008e*/ 	.short	0x0028


	//----- nvinfo : EIATTR_PARAM_CBANK
	.align		4
        /*0090*/ 	.byte	0x04, 0x0a
        /*0092*/ 	.short	(.L_27 - .L_26)
	.align		4
.L_26:
        /*0094*/ 	.word	index@(.nv.constant0.triton_poi_fused_convolution_relu_threshold_backward_16)
        /*0098*/ 	.short	0x0210
        /*009a*/ 	.short	0x0028


	//----- nvinfo : EIATTR_SW_WAR
	.align		4
.L_27:
        /*009c*/ 	.byte	0x04, 0x36
        /*009e*/ 	.short	(.L_29 - .L_28)
.L_28:
        /*00a0*/ 	.word	0x00000008
.L_29:


//--------------------- .nv.callgraph             --------------------------
	.section	.nv.callgraph,"",@"SHT_CUDA_CALLGRAPH"
	.align	4
	.sectionentsize	8
	.align		4
        /*0000*/ 	.word	0x00000000
	.align		4
        /*0004*/ 	.word	0xffffffff
	.align		4
        /*0008*/ 	.word	0x00000000
	.align		4
        /*000c*/ 	.word	0xfffffffe
	.align		4
        /*0010*/ 	.word	0x00000000
	.align		4
        /*0014*/ 	.word	0xfffffffd
	.align		4
        /*0018*/ 	.word	0x00000000
	.align		4
        /*001c*/ 	.word	0xfffffffc


//--------------------- .text.triton_poi_fused_convolution_relu_threshold_backward_16 --------------------------
	.section	.text.triton_poi_fused_convolution_relu_threshold_backward_16,"ax",@progbits
	.sectionflags	@"SHF_BARRIERS=1"
	.align	128
        .global         triton_poi_fused_convolution_relu_threshold_backward_16
        .type           triton_poi_fused_convolution_relu_threshold_backward_16,@function
        .size           triton_poi_fused_convolution_relu_threshold_backward_16,(.L_x_1 - triton_poi_fused_convolution_relu_threshold_backward_16)
        .other          triton_poi_fused_convolution_relu_threshold_backward_16,@"STO_CUDA_ENTRY STV_DEFAULT"
triton_poi_fused_convolution_relu_threshold_backward_16:
.text.triton_poi_fused_convolution_relu_threshold_backward_16:
[----:B------:R-:W0:Y:S01]  /*0000*/  LDC R1, c[0x0][0x28] ;  /* 0x00000a00ff017b82 */ /* 0x000e220000000800 */
[----:B------:R-:W1:Y:S07]  /*0010*/  S2R R3, SR_TID.X ;  /* 0x0000000000037919 */ /* 0x000e6e0000002100 */
[----:B------:R-:W2:Y:S01]  /*0020*/  LDC.64 R16, c[0x0][0x218] ;  /* 0x00008600ff107b82 */ /* 0x000ea20000000a00 */
[----:B------:R-:W-:Y:S01]  /*0030*/  ULDC.64 UR6, c[0x0][0x208] ;  /* 0x0000820000067ab9 */ /* 0x000fe20000000a00 */
[----:B------:R-:W3:Y:S01]  /*0040*/  S2R R0, SR_CTAID.Y ;  /* 0x0000000000007919 */ /* 0x000ee20000002600 */
[----:B------:R-:W4:Y:S05]  /*0050*/  S2R R29, SR_CTAID.X ;  /* 0x00000000001d7919 */ /* 0x000f2a0000002500 */
[----:B------:R-:W5:Y:S01]  /*0060*/  LDC.64 R18, c[0x0][0x210] ;  /* 0x00008400ff127b82 */ /* 0x000f620000000a00 */
[----:B-1----:R-:W-:-:S02]  /*0070*/  IMAD.SHL.U32 R21, R3, 0x8, RZ ;  /* 0x0000000803157824 */ /* 0x002fc400078e00ff */
[----:B---3--:R-:W-:Y:S01]  /*0080*/  IMAD.SHL.U32 R2, R0, 0x400, RZ ;  /* 0x0000040000027824 */ /* 0x008fe200078e00ff */
[----:B------:R-:W-:Y:S02]  /*0090*/  SHF.R.S32.HI R4, RZ, 0x15, R0 ;  /* 0x00000015ff047819 */ /* 0x000fe40000011400 */
[----:B------:R-:W-:Y:S02]  /*00a0*/  LOP3.LUT R21, R21, 0x3f8, RZ, 0xc0, !PT ;  /* 0x000003f815157812 */ /* 0x000fe400078ec0ff */
[----:B------:R-:W-:Y:S02]  /*00b0*/  SGXT R4, R4, 0x1 ;  /* 0x000000010404781a */ /* 0x000fe40000000200 */
[----:B------:R-:W-:Y:S02]  /*00c0*/  LOP3.LUT R27, R2, R21, RZ, 0xfc, !PT ;  /* 0x00000015021b7212 */ /* 0x000fe400078efcff */
[----:B------:R-:W-:Y:S02]  /*00d0*/  LOP3.LUT R0, R2, 0x4, R21, 0xfe, !PT ;  /* 0x0000000402007812 */ /* 0x000fe400078efe15 */
[----:B------:R-:W-:-:S02]  /*00e0*/  LEA.HI R7, R4, R27, RZ, 0x9 ;  /* 0x0000001b04077211 */ /* 0x000fc400078f48ff */
[----:B------:R-:W-:Y:S02]  /*00f0*/  LEA.HI R5, R4, R0, RZ, 0x9 ;  /* 0x0000000004057211 */ /* 0x000fe400078f48ff */
[----:B------:R-:W-:Y:S02]  /*0100*/  SHF.R.S32.HI R4, RZ, 0x9, R7 ;  /* 0x00000009ff047819 */ /* 0x000fe40000011407 */
[----:B------:R-:W-:Y:S02]  /*0110*/  LOP3.LUT R5, R5, 0xfffffe00, RZ, 0xc0, !PT ;  /* 0xfffffe0005057812 */ /* 0x000fe400078ec0ff */
[----:B----4-:R-:W-:Y:S01]  /*0120*/  ISETP.GE.AND P0, PT, R29, 0x2d, PT ;  /* 0x0000002d1d00780c */ /* 0x010fe20003f06270 */
[----:B------:R-:W-:Y:S02]  /*0130*/  IMAD R4, R4, 0x2d, R29 ;  /* 0x0000002d04047824 */ /* 0x000fe400078e021d */
[----:B------:R-:W-:Y:S01]  /*0140*/  IMAD.IADD R9, R0, 0x1, -R5 ;  /* 0x0000000100097824 */ /* 0x000fe200078e0a05 */
[----:B------:R-:W-:Y:S01]  /*0150*/  LOP3.LUT R0, R7, 0xfffffe00, RZ, 0xc0, !PT ;  /* 0xfffffe0007007812 */ /* 0x000fe200078ec0ff */
[----:B------:R-:W-:Y:S01]  /*0160*/  IMAD.SHL.U32 R10, R4, 0x200, RZ ;  /* 0x00000200040a7824 */ /* 0x000fe200078e00ff */
[----:B------:R-:W-:-:S02]  /*0170*/  CS2R R4, SRZ ;  /* 0x0000000000047805 */ /* 0x000fc4000001ff00 */
[----:B------:R-:W-:Y:S01]  /*0180*/  CS2R R6, SRZ ;  /* 0x0000000000067805 */ /* 0x000fe2000001ff00 */
[----:B------:R-:W-:Y:S02]  /*0190*/  IMAD.IADD R25, R9, 0x1, R10 ;  /* 0x0000000109197824 */ /* 0x000fe400078e020a */
[----:B------:R-:W-:Y:S02]  /*01a0*/  IMAD.IADD R27, R27, 0x1, -R0 ;  /* 0x000000011b1b7824 */ /* 0x000fe400078e0a00 */
[----:B--2---:R-:W-:-:S04]  /*01b0*/  IMAD.WIDE R8, R9, 0x4, R16 ;  /* 0x0000000409087825 */ /* 0x004fc800078e0210 */
[----:B-----5:R-:W-:Y:S01]  /*01c0*/  IMAD.WIDE R24, R25, 0x4, R18 ;  /* 0x0000000419187825 */ /* 0x020fe200078e0212 */
[----:B------:R-:W-:-:S03]  /*01d0*/  CS2R R12, SRZ ;  /* 0x00000000000c7805 */ /* 0x000fc6000001ff00 */
[C---:B------:R-:W-:Y:S01]  /*01e0*/  IMAD.IADD R0, R27.reuse, 0x1, R10 ;  /* 0x000000011b007824 */ /* 0x040fe200078e020a */
[----:B------:R-:W-:Y:S01]  /*01f0*/  CS2R R14, SRZ ;  /* 0x00000000000e7805 */ /* 0x000fe2000001ff00 */
[----:B------:R-:W-:Y:S01]  /*0200*/  IMAD.WIDE R16, R27, 0x4, R16 ;  /* 0x000000041b107825 */ /* 0x000fe200078e0210 */
[----:B------:R-:W2:Y:S03]  /*0210*/  @!P0 LDG.E.EL.128 R4, desc[UR6][R24.64] ;  /* 0x0000000618048981 */ /* 0x000ea6000c2e1d00 */
[----:B------:R-:W-:Y:S01]  /*0220*/  IMAD.WIDE R22, R0, 0x4, R18 ;  /* 0x0000000400167825 */ /* 0x000fe200078e0212 */
[----:B------:R-:W2:Y:S04]  /*0230*/  LDG.E.EL.128 R8, desc[UR6][R8.64] ;  /* 0x0000000608087981 */ /* 0x000ea8000c2e1d00 */
[----:B------:R-:W3:Y:S04]  /*0240*/  @!P0 LDG.E.EL.128 R12, desc[UR6][R22.64] ;  /* 0x00000006160c8981 */ /* 0x000ee8000c2e1d00 */
[----:B------:R-:W3:Y:S01]  /*0250*/  LDG.E.EL.128 R16, desc[UR6][R16.64] ;  /* 0x0000000610107981 */ /* 0x000ee2000c2e1d00 */
[----:B------:R-:W1:Y:S01]  /*0260*/  S2UR UR5, SR_CgaCtaId ;  /* 0x00000000000579c3 */ /* 0x000e620000008800 */
[----:B------:R-:W-:-:S02]  /*0270*/  UMOV UR4, 0x400 ;  /* 0x0000040000047882 */ /* 0x000fc40000000000 */
[----:B-1----:R-:W-:Y:S01]  /*0280*/  UPRMT UR4, UR5, 0x654, UR4 ;  /* 0x0000065405047896 */ /* 0x002fe20008000004 */
[----:B--2---:R-:W-:Y:S01]  /*0290*/  FSETP.GEU.AND P4, PT, R7, -R11, PT ;  /* 0x8000000b0700720b */ /* 0x004fe20003f8e000 */
[----:B------:R-:W-:Y:S01]  /*02a0*/  FADD R7, R11, R7 ;  /* 0x000000070b077221 */ /* 0x000fe20000000000 */
[----:B------:R-:W-:Y:S01]  /*02b0*/  FADD R11, R10, R6 ;  /* 0x000000060a0b7221 */ /* 0x000fe20000000000 */
[----:B------:R-:W-:Y:S01]  /*02c0*/  FSETP.GEU.AND P6, PT, R6, -R10, PT ;  /* 0x8000000a0600720b */ /* 0x000fe20003fce000 */
[----:B------:R-:W-:Y:S01]  /*02d0*/  FADD R6, R8, R4 ;  /* 0x0000000408067221 */ /* 0x000fe20000000000 */
[----:B------:R-:W-:Y:S01]  /*02e0*/  FSETP.GEU.AND P5, PT, R5, -R9, PT ;  /* 0x800000090500720b */ /* 0x000fe20003fae000 */
[----:B------:R-:W-:Y:S01]  /*02f0*/  FADD R9, R9, R5 ;  /* 0x0000000509097221 */ /* 0x000fe20000000000 */
[----:B------:R-:W-:Y:S01]  /*0300*/  FSETP.GEU.AND P1, PT, R4, -R8, PT ;  /* 0x800000080400720b */ /* 0x000fe20003f2e000 */
[----:B---3--:R-:W-:Y:S01]  /*0310*/  FADD R10, R19, R15 ;  /* 0x0000000f130a7221 */ /* 0x008fe20000000000 */
[----:B------:R-:W-:Y:S01]  /*0320*/  FSETP.GEU.AND P3, PT, R14, -R18, PT ;  /* 0x800000120e00720b */ /* 0x000fe20003f6e000 */
[----:B------:R-:W-:Y:S01]  /*0330*/  FADD R14, R18, R14 ;  /* 0x0000000e120e7221 */ /* 0x000fe20000000000 */
[----:B------:R-:W-:Y:S01]  /*0340*/  FSETP.GEU.AND P2, PT, R15, -R19, PT ;  /* 0x800000130f00720b */ /* 0x000fe20003f4e000 */
[----:B------:R-:W-:Y:S01]  /*0350*/  FADD R5, R16, R12 ;  /* 0x0000000c10057221 */ /* 0x000fe20000000000 */
[----:B------:R-:W-:Y:S01]  /*0360*/  FSEL R18, R7, RZ, P4 ;  /* 0x000000ff07127208 */ /* 0x000fe20002000000 */
[----:B------:R-:W-:Y:S01]  /*0370*/  FADD R8, R17, R13 ;  /* 0x0000000d11087221 */ /* 0x000fe20000000000 */
[----:B------:R-:W-:-:S02]  /*0380*/  FSEL R19, R11, RZ, P6 ;  /* 0x000000ff0b137208 */ /* 0x000fc40003000000 */
[----:B------:R-:W-:Y:S02]  /*0390*/  FSETP.GEU.AND P4, PT, R12, -R16, PT ;  /* 0x800000100c00720b */ /* 0x000fe40003f8e000 */
[----:B------:R-:W-:Y:S02]  /*03a0*/  FSETP.GEU.AND P6, PT, R13, -R17, PT ;  /* 0x800000110d00720b */ /* 0x000fe40003fce000 */
[C---:B------:R-:W-:Y:S02]  /*03b0*/  LOP3.LUT R4, R21.reuse, 0x4, RZ, 0xfc, !PT ;  /* 0x0000000415047812 */ /* 0x040fe400078efcff */
[----:B------:R-:W-:Y:S02]  /*03c0*/  LEA R21, R21, UR4, 0x3 ;  /* 0x0000000415157c11 */ /* 0x000fe4000f8e18ff */
[----:B------:R-:W-:Y:S02]  /*03d0*/  FSEL R5, R5, RZ, P4 ;  /* 0x000000ff05057208 */ /* 0x000fe40002000000 */
[----:B------:R-:W-:-:S02]  /*03e0*/  FSEL R8, R8, RZ, P6 ;  /* 0x000000ff08087208 */ /* 0x000fc40003000000 */
[----:B------:R-:W-:Y:S01]  /*03f0*/  FSEL R12, R14, RZ, P3 ;  /* 0x000000ff0e0c7208 */ /* 0x000fe20001800000 */
[----:B------:R-:W-:Y:S01]  /*0400*/  STS [R21], R5 ;  /* 0x0000000515007388 */ /* 0x000fe20000000800 */
[----:B------:R-:W-:Y:S02]  /*0410*/  FSEL R10, R10, RZ, P2 ;  /* 0x000000ff0a0a7208 */ /* 0x000fe40001000000 */
[----:B------:R-:W-:Y:S01]  /*0420*/  LEA R7, R4, UR4, 0x3 ;  /* 0x0000000404077c11 */ /* 0x000fe2000f8e18ff */
[----:B------:R-:W-:Y:S01]  /*0430*/  STS [R21+0x8], R8 ;  /* 0x0000080815007388 */ /* 0x000fe20000000800 */
[----:B------:R-:W-:Y:S02]  /*0440*/  FSEL R14, R6, RZ, P1 ;  /* 0x000000ff060e7208 */ /* 0x000fe40000800000 */
[----:B------:R-:W-:Y:S01]  /*0450*/  FSEL R4, R9, RZ, P5 ;  /* 0x000000ff09047208 */ /* 0x000fe20002800000 */
[----:B------:R-:W-:Y:S01]  /*0460*/  STS [R21+0x10], R12 ;  /* 0x0000100c15007388 */ /* 0x000fe20000000800 */
[----:B------:R-:W-:-:S02]  /*0470*/  LOP3.LUT R17, R3, 0x7f, RZ, 0xc0, !PT ;  /* 0x0000007f03117812 */ /* 0x000fc400078ec0ff */
[----:B------:R-:W-:Y:S01]  /*0480*/  LOP3.LUT R16, R2, 0x7f, R3, 0xf8, !PT ;  /* 0x0000007f02107812 */ /* 0x000fe200078ef803 */
[----:B------:R-:W-:Y:S01]  /*0490*/  STS [R21+0x18], R10 ;  /* 0x0000180a15007388 */ /* 0x000fe20000000800 */
[----:B------:R-:W-:Y:S02]  /*04a0*/  LOP3.LUT R6, R2, 0x80, R17, 0xfe, !PT ;  /* 0x0000008002067812 */ /* 0x000fe400078efe11 */
[----:B------:R-:W-:Y:S01]  /*04b0*/  LOP3.LUT R20, R2, 0x100, R17, 0xfe, !PT ;  /* 0x0000010002147812 */ /* 0x000fe200078efe11 */
[----:B------:R1:W-:Y:S01]  /*04c0*/  STS [R7], R14 ;  /* 0x0000000e07007388 */ /* 0x0003e20000000800 */
[----:B------:R-:W-:Y:S01]  /*04d0*/  LOP3.LUT R24, R2, 0x200, R17, 0xfe, !PT ;  /* 0x0000020002187812 */ /* 0x000fe200078efe11 */
[--C-:B------:R-:W-:Y:S01]  /*04e0*/  IMAD R15, R6, 0x2d, R29.reuse ;  /* 0x0000002d060f7824 */ /* 0x100fe200078e021d */
[----:B------:R-:W-:Y:S01]  /*04f0*/  LOP3.LUT R26, R2, 0x280, R17, 0xfe, !PT ;  /* 0x00000280021a7812 */ /* 0x000fe200078efe11 */
[----:B------:R-:W-:Y:S01]  /*0500*/  STS [R21+0x28], R4 ;  /* 0x0000280415007388 */ /* 0x000fe20000000800 */
[--C-:B------:R-:W-:Y:S01]  /*0510*/  IMAD R6, R20, 0x2d, R29.reuse ;  /* 0x0000002d14067824 */ /* 0x100fe200078e021d */
[C---:B------:R-:W-:Y:S01]  /*0520*/  LOP3.LUT R20, R17.reuse, 0x80, RZ, 0xfc, !PT ;  /* 0x0000008011147812 */ /* 0x040fe200078efcff */
[--C-:B------:R-:W-:Y:S01]  /*0530*/  IMAD R9, R24, 0x2d, R29.reuse ;  /* 0x0000002d18097824 */ /* 0x100fe200078e021d */
[----:B------:R-:W-:Y:S01]  /*0540*/  STS [R21+0x30], R19 ;  /* 0x0000301315007388 */ /* 0x000fe20000000800 */
[C---:B------:R-:W-:Y:S01]  /*0550*/  LEA R25, R17.reuse, UR4, 0x3 ;  /* 0x0000000411197c11 */ /* 0x040fe2000f8e18ff */
[--C-:B------:R-:W-:Y:S01]  /*0560*/  IMAD R11, R26, 0x2d, R29.reuse ;  /* 0x0000002d1a0b7824 */ /* 0x100fe200078e021d */
[----:B------:R-:W-:Y:S01]  /*0570*/  LEA R24, R20, UR4, 0x3 ;  /* 0x0000000414187c11 */ /* 0x000fe2000f8e18ff */
[----:B------:R2:W-:Y:S01]  /*0580*/  STS [R21+0x38], R18 ;  /* 0x0000381215007388 */ /* 0x0005e20000000800 */
[C---:B------:R-:W-:Y:S01]  /*0590*/  LOP3.LUT R20, R17.reuse, 0x100, RZ, 0xfc, !PT ;  /* 0x0000010011147812 */ /* 0x040fe200078efcff */
[----:B------:R-:W-:Y:S01]  /*05a0*/  IMAD R16, R16, 0x2d, R29 ;  /* 0x0000002d10107824 */ /* 0x000fe200078e021d */
[----:B------:R-:W-:Y:S01]  /*05b0*/  LOP3.LUT R23, R17, 0x200, RZ, 0xfc, !PT ;  /* 0x0000020011177812 */ /* 0x000fe200078efcff */
[----:B------:R-:W-:Y:S01]  /*05c0*/  BAR.SYNC.DEFER_BLOCKING 0x0 ;  /* 0x0000000000007b1d */ /* 0x000fe20000010000 */
[----:B------:R-:W-:-:S02]  /*05d0*/  LOP3.LUT R22, R2, 0x180, R17, 0xfe, !PT ;  /* 0x0000018002167812 */ /* 0x000fc400078efe11 */
[----:B------:R-:W-:Y:S02]  /*05e0*/  LOP3.LUT R28, R2, 0x300, R17, 0xfe, !PT ;  /* 0x00000300021c7812 */ /* 0x000fe400078efe11 */
[----:B------:R-:W-:Y:S01]  /*05f0*/  FSETP.GTU.AND P3, PT, R19, RZ, PT ;  /* 0x000000ff1300720b */ /* 0x000fe20003f6c000 */
[--C-:B-1----:R-:W-:Y:S01]  /*0600*/  IMAD R7, R22, 0x2d, R29.reuse ;  /* 0x0000002d16077824 */ /* 0x102fe200078e021d */
[C---:B--2---:R-:W-:Y:S01]  /*0610*/  LOP3.LUT R21, R17.reuse, 0x180, RZ, 0xfc, !PT ;  /* 0x0000018011157812 */ /* 0x044fe200078efcff */
[----:B------:R-:W-:Y:S01]  /*0620*/  IMAD R13, R28, 0x2d, R29 ;  /* 0x0000002d1c0d7824 */ /* 0x000fe200078e021d */
[----:B------:R-:W-:Y:S02]  /*0630*/  FSETP.GTU.AND P4, PT, R18, RZ, PT ;  /* 0x000000ff1200720b */ /* 0x000fe40003f8c000 */
[----:B------:R-:W-:Y:S02]  /*0640*/  LOP3.LUT R2, R2, 0x380, R17, 0xfe, !PT ;  /* 0x0000038002027812 */ /* 0x000fe400078efe11 */
[----:B------:R-:W-:-:S02]  /*0650*/  LOP3.LUT R18, R17, 0x280, RZ, 0xfc, !PT ;  /* 0x0000028011127812 */ /* 0x000fc400078efcff */
[C---:B------:R-:W-:Y:S01]  /*0660*/  LOP3.LUT R19, R17.reuse, 0x300, RZ, 0xfc, !PT ;  /* 0x0000030011137812 */ /* 0x040fe200078efcff */
[----:B------:R-:W-:Y:S01]  /*0670*/  IMAD R29, R2, 0x2d, R29 ;  /* 0x0000002d021d7824 */ /* 0x000fe200078e021d */
[----:B------:R-:W-:Y:S01]  /*0680*/  LOP3.LUT R17, R17, 0x380, RZ, 0xfc, !PT ;  /* 0x0000038011117812 */ /* 0x000fe200078efcff */
[----:B------:R-:W1:Y:S01]  /*0690*/  LDC.64 R2, c[0x0][0x220] ;  /* 0x00008800ff027b82 */ /* 0x000e620000000a00 */
[----:B------:R-:W-:Y:S02]  /*06a0*/  LEA R20, R20, UR4, 0x3 ;  /* 0x0000000414147c11 */ /* 0x000fe4000f8e18ff */
[----:B------:R-:W-:Y:S02]  /*06b0*/  LEA R23, R23, UR4, 0x3 ;  /* 0x0000000417177c11 */ /* 0x000fe4000f8e18ff */
[----:B------:R-:W-:Y:S01]  /*06c0*/  LEA R18, R18, UR4, 0x3 ;  /* 0x0000000412127c11 */ /* 0x000fe2000f8e18ff */
[----:B------:R2:W3:Y:S01]  /*06d0*/  LDS R26, [R25] ;  /* 0x00000000191a7984 */ /* 0x0004e20000000800 */
[----:B------:R-:W-:-:S02]  /*06e0*/  LEA R19, R19, UR4, 0x3 ;  /* 0x0000000413137c11 */ /* 0x000fc4000f8e18ff */
[----:B------:R-:W-:Y:S01]  /*06f0*/  LEA R17, R17, UR4, 0x3 ;  /* 0x0000000411117c11 */ /* 0x000fe2000f8e18ff */
[----:B------:R-:W4:Y:S01]  /*0700*/  LDS R24, [R24] ;  /* 0x0000000018187984 */ /* 0x000f220000000800 */
[----:B------:R-:W-:Y:S02]  /*0710*/  FSETP.GTU.AND P1, PT, R14, RZ, PT ;  /* 0x000000ff0e00720b */ /* 0x000fe40003f2c000 */
[----:B------:R-:W-:Y:S01]  /*0720*/  SEL R22, RZ, 0x1, P3 ;  /* 0x00000001ff167807 */ /* 0x000fe20001800000 */
[----:B------:R5:W3:Y:S01]  /*0730*/  LDS R27, [R20] ;  /* 0x00000000141b7984 */ /* 0x000ae20000000800 */
[----:B--2---:R-:W-:Y:S01]  /*0740*/  LEA R25, R21, UR4, 0x3 ;  /* 0x0000000415197c11 */ /* 0x004fe2000f8e18ff */
[----:B------:R-:W-:Y:S01]  /*0750*/  ULDC.64 UR4, c[0x0][0x228] ;  /* 0x00008a0000047ab9 */ /* 0x000fe20000000a00 */
[----:B------:R-:W-:Y:S01]  /*0760*/  FSETP.GTU.AND P2, PT, R4, RZ, PT ;  /* 0x000000ff0400720b */ /* 0x000fe20003f4c000 */
[----:B------:R-:W-:Y:S01]  /*0770*/  LDS R23, [R23] ;  /* 0x0000000017177984 */ /* 0x000fe20000000800 */
[----:B------:R-:W-:-:S02]  /*0780*/  SEL R14, RZ, 0x1, P4 ;  /* 0x00000001ff0e7807 */ /* 0x000fc40002000000 */
[----:B------:R-:W-:Y:S01]  /*0790*/  FSETP.GTU.AND P3, PT, R5, RZ, PT ;  /* 0x000000ff0500720b */ /* 0x000fe20003f6c000 */
[----:B------:R-:W2:Y:S01]  /*07a0*/  LDS R25, [R25] ;  /* 0x0000000019197984 */ /* 0x000ea20000000800 */
[----:B------:R-:W-:Y:S01]  /*07b0*/  FSETP.GTU.AND P5, PT, R12, RZ, PT ;  /* 0x000000ff0c00720b */ /* 0x000fe20003fac000 */
[----:B-1----:R-:W-:Y:S01]  /*07c0*/  IMAD.WIDE R4, R16, 0x4, R2 ;  /* 0x0000000410047825 */ /* 0x002fe200078e0202 */
[----:B------:R-:W-:Y:S01]  /*07d0*/  FSETP.GTU.AND P6, PT, R10, RZ, PT ;  /* 0x000000ff0a00720b */ /* 0x000fe20003fcc000 */
[----:B------:R1:W2:Y:S01]  /*07e0*/  LDS R21, [R18] ;  /* 0x0000000012157984 */ /* 0x0002a20000000800 */
[----:B------:R-:W-:Y:S02]  /*07f0*/  FSETP.GTU.AND P4, PT, R8, RZ, PT ;  /* 0x000000ff0800720b */ /* 0x000fe40003f8c000 */
[----:B------:R-:W-:Y:S01]  /*0800*/  PRMT R16, R22, 0x3340, R14 ;  /* 0x0000334016107816 */ /* 0x000fe2000000000e */
[----:B------:R-:W2:Y:S01]  /*0810*/  LDS R19, [R19] ;  /* 0x0000000013137984 */ /* 0x000ea20000000800 */
[----:B-----5:R-:W-:Y:S01]  /*0820*/  SEL R20, RZ, 0x1, P6 ;  /* 0x00000001ff147807 */ /* 0x020fe20003000000 */
[----:B------:R-:W-:Y:S01]  /*0830*/  IMAD.WIDE R14, R15, 0x4, R2 ;  /* 0x000000040f0e7825 */ /* 0x000fe200078e0202 */
[----:B------:R-:W-:Y:S01]  /*0840*/  SEL R8, RZ, 0x1, P5 ;  /* 0x00000001ff087807 */ /* 0x000fe20002800000 */
[----:B------:R-:W5:Y:S01]  /*0850*/  LDS R17, [R17] ;  /* 0x0000000011117984 */ /* 0x000f620000000800 */
[----:B------:R-:W-:-:S02]  /*0860*/  SEL R22, RZ, 0x1, P4 ;  /* 0x00000001ff167807 */ /* 0x000fc40002000000 */
[----:B------:R-:W-:Y:S02]  /*0870*/  SEL R10, RZ, 0x1, P3 ;  /* 0x00000001ff0a7807 */ /* 0x000fe40001800000 */
[----:B-1----:R-:W-:Y:S02]  /*0880*/  SEL R18, RZ, 0x1, P2 ;  /* 0x00000001ff127807 */ /* 0x002fe40001000000 */
[----:B------:R-:W-:Y:S02]  /*0890*/  SEL R12, RZ, 0x1, P1 ;  /* 0x00000001ff0c7807 */ /* 0x000fe40000800000 */
[----:B------:R-:W-:Y:S01]  /*08a0*/  PRMT R20, R8, 0x3340, R20 ;  /* 0x0000334008147816 */ /* 0x000fe20000000014 */
[----:B------:R-:W-:Y:S01]  /*08b0*/  IMAD.WIDE R8, R9, 0x4, R2 ;  /* 0x0000000409087825 */ /* 0x000fe200078e0202 */
[----:B------:R-:W-:Y:S01]  /*08c0*/  PRMT R22, R10, 0x3340, R22 ;  /* 0x000033400a167816 */ /* 0x000fe20000000016 */
[----:B---3--:R1:W-:Y:S01]  /*08d0*/  @!P0 STG.E desc[UR6][R4.64], R26 ;  /* 0x0000001a04008986 */ /* 0x0083e2000c101906 */
[----:B------:R-:W-:Y:S01]  /*08e0*/  PRMT R18, R12, 0x3340, R18 ;  /* 0x000033400c127816 */ /* 0x000fe20000000012 */
[----:B------:R-:W-:Y:S01]  /*08f0*/  IMAD.WIDE R10, R11, 0x4, R2 ;  /* 0x000000040b0a7825 */ /* 0x000fe200078e0202 */
[----:B------:R-:W-:Y:S01]  /*0900*/  PRMT R28, R22, 0x5410, R20 ;  /* 0x00005410161c7816 */ /* 0x000fe20000000014 */
[----:B----4-:R3:W-:Y:S02]  /*0910*/  @!P0 STG.E desc[UR6][R14.64], R24 ;  /* 0x000000180e008986 */ /* 0x0107e4000c101906 */
[----:B------:R-:W-:-:S04]  /*0920*/  IMAD.WIDE R12, R13, 0x4, R2 ;  /* 0x000000040d0c7825 */ /* 0x000fc800078e0202 */
[----:B-1----:R-:W-:-:S04]  /*0930*/  IMAD.WIDE R4, R6, 0x4, R2 ;  /* 0x0000000406047825 */ /* 0x002fc800078e0202 */
[--C-:B------:R-:W-:Y:S01]  /*0940*/  IMAD.WIDE R6, R7, 0x4, R2.reuse ;  /* 0x0000000407067825 */ /* 0x100fe200078e0202 */
[----:B0-----:R0:W-:Y:S01]  /*0950*/  @!P0 STG.E desc[UR6][R4.64], R27 ;  /* 0x0000001b04008986 */ /* 0x0011e2000c101906 */
[----:B---3--:R-:W-:Y:S02]  /*0960*/  IADD3 R14, P1, R0, UR4, RZ ;  /* 0x00000004000e7c10 */ /* 0x008fe4000ff3e0ff */
[----:B------:R-:W-:Y:S01]  /*0970*/  IMAD.WIDE R2, R29, 0x4, R2 ;  /* 0x000000041d027825 */ /* 0x000fe200078e0202 */
[----:B--2---:R0:W-:Y:S01]  /*0980*/  @!P0 STG.E desc[UR6][R6.64], R25 ;  /* 0x0000001906008986 */ /* 0x0041e2000c101906 */
[----:B------:R-:W-:Y:S02]  /*0990*/  LEA.HI.X.SX32 R15, R0, UR5, 0x1, P1 ;  /* 0x00000005000f7c11 */ /* 0x000fe400088f0eff */
[----:B------:R-:W-:Y:S01]  /*09a0*/  PRMT R29, R18, 0x5410, R16 ;  /* 0x00005410121d7816 */ /* 0x000fe20000000010 */
[----:B------:R0:W-:Y:S04]  /*09b0*/  @!P0 STG.E desc[UR6][R8.64], R23 ;  /* 0x0000001708008986 */ /* 0x0001e8000c101906 */
[----:B------:R0:W-:Y:S04]  /*09c0*/  @!P0 STG.E desc[UR6][R10.64], R21 ;  /* 0x000000150a008986 */ /* 0x0001e8000c101906 */
[----:B------:R0:W-:Y:S04]  /*09d0*/  @!P0 STG.E desc[UR6][R12.64], R19 ;  /* 0x000000130c008986 */ /* 0x0001e8000c101906 */
[----:B-----5:R0:W-:Y:S02]  /*09e0*/  @!P0 STG.E desc[UR6][R2.64], R17 ;  /* 0x0000001102008986 */ /* 0x0201e4000c101906 */
[----:B0-----:R-:W-:Y:S05]  /*09f0*/  @P0 EXIT ;  /* 0x000000000000094d */ /* 0x001fea0003800000 */
[----:B------:R-:W-:Y:S01]  /*0a00*/  STG.E.64 desc[UR6][R14.64], R28 ;  /* 0x0000001c0e007986 */ /* 0x000fe2000c101b06 */
[----:B------:R-:W-:Y:S05]  /*0a10*/  EXIT ;  /* 0x000000000000794d */ /* 0x000fea0003800000 */
.L_x_0:
[----:B------:R-:W-:-:S00]  /*0a20*/  BRA `(.L_x_0) ;  /* 0xfffffffc00fc7947 */ /* 0x000fc0000383ffff */
[----:B------:R-:W-:-:S00]  /*0a30*/  NOP ;  /* 0x0000000000007918 */ /* 0x000fc00000000000 */
        /* <DEDUP_REMOVED lines=12> */
.L_x_1:


//--------------------- .nv.shared.triton_poi_fused_convolution_relu_threshold_backward_16 --------------------------
	.section	.nv.shared.triton_poi_fused_convolution_relu_threshold_backward_16,"aw",@nobits
	.sectionflags	@""
	.align	16
	.zero		1024


//--------------------- .nv.constant0.triton_poi_fused_convolution_relu_threshold_backward_16 --------------------------
	.section	.nv.constant0.triton_poi_fused_convolution_relu_threshold_backward_16,"a",@progbits
	.sectionflags	@""
	.align	4
.nv.constant0.triton_poi_fused_convolution_relu_threshold_backward_16:
	.zero		568
